//
// Generated by NVIDIA NVVM Compiler
//
// Compiler Build ID: CL-36424714
// Cuda compilation tools, release 13.0, V13.0.88
// Based on NVVM 20.0.0
//

.version 9.0
.target sm_100
.address_size 64

	// .globl	_Z13_copy_low_uppPfii

.visible .entry _Z13_copy_low_uppPfii(
	.param .u64 .ptr .align 1 _Z13_copy_low_uppPfii_param_0,
	.param .u32 _Z13_copy_low_uppPfii_param_1,
	.param .u32 _Z13_copy_low_uppPfii_param_2
)
{
	.reg .pred 	%p<4>;
	.reg .b32 	%r<13>;
	.reg .b32 	%f<2>;
	.reg .b64 	%rd<7>;

	ld.param.u64 	%rd1, [_Z13_copy_low_uppPfii_param_0];
	ld.param.u32 	%r4, [_Z13_copy_low_uppPfii_param_1];
	ld.param.u32 	%r3, [_Z13_copy_low_uppPfii_param_2];
	mov.u32 	%r5, %ctaid.x;
	mov.u32 	%r6, %ntid.x;
	mov.u32 	%r7, %tid.x;
	mad.lo.s32 	%r1, %r5, %r6, %r7;
	mov.u32 	%r8, %ctaid.y;
	mov.u32 	%r9, %ntid.y;
	mov.u32 	%r10, %tid.y;
	mad.lo.s32 	%r2, %r8, %r9, %r10;
	setp.le.s32 	%p1, %r1, %r2;
	setp.ge.s32 	%p2, %r1, %r4;
	or.pred  	%p3, %p1, %p2;
	@%p3 bra 	$L__BB0_2;
	cvta.to.global.u64 	%rd2, %rd1;
	mad.lo.s32 	%r11, %r3, %r1, %r2;
	mad.lo.s32 	%r12, %r3, %r2, %r1;
	mul.wide.s32 	%rd3, %r11, 4;
	add.s64 	%rd4, %rd2, %rd3;
	ld.global.f32 	%f1, [%rd4];
	mul.wide.s32 	%rd5, %r12, 4;
	add.s64 	%rd6, %rd2, %rd5;
	st.global.f32 	[%rd6], %f1;
$L__BB0_2:
	ret;

}
	// .globl	_Z13_copy_upp_lowPfii
.visible .entry _Z13_copy_upp_lowPfii(
	.param .u64 .ptr .align 1 _Z13_copy_upp_lowPfii_param_0,
	.param .u32 _Z13_copy_upp_lowPfii_param_1,
	.param .u32 _Z13_copy_upp_lowPfii_param_2
)
{
	.reg .pred 	%p<4>;
	.reg .b32 	%r<13>;
	.reg .b32 	%f<2>;
	.reg .b64 	%rd<7>;

	ld.param.u64 	%rd1, [_Z13_copy_upp_lowPfii_param_0];
	ld.param.u32 	%r4, [_Z13_copy_upp_lowPfii_param_1];
	ld.param.u32 	%r3, [_Z13_copy_upp_lowPfii_param_2];
	mov.u32 	%r5, %ctaid.x;
	mov.u32 	%r6, %ntid.x;
	mov.u32 	%r7, %tid.x;
	mad.lo.s32 	%r1, %r5, %r6, %r7;
	mov.u32 	%r8, %ctaid.y;
	mov.u32 	%r9, %ntid.y;
	mov.u32 	%r10, %tid.y;
	mad.lo.s32 	%r2, %r8, %r9, %r10;
	setp.le.s32 	%p1, %r2, %r1;
	setp.ge.s32 	%p2, %r2, %r4;
	or.pred  	%p3, %p1, %p2;
	@%p3 bra 	$L__BB1_2;
	cvta.to.global.u64 	%rd2, %rd1;
	mad.lo.s32 	%r11, %r3, %r1, %r2;
	mad.lo.s32 	%r12, %r3, %r2, %r1;
	mul.wide.s32 	%rd3, %r11, 4;
	add.s64 	%rd4, %rd2, %rd3;
	ld.global.f32 	%f1, [%rd4];
	mul.wide.s32 	%rd5, %r12, 4;
	add.s64 	%rd6, %rd2, %rd5;
	st.global.f32 	[%rd6], %f1;
$L__BB1_2:
	ret;

}
	// .globl	_Z17_add_diag_vec_matfPfiiiPKfS1_iif
.visible .entry _Z17_add_diag_vec_matfPfiiiPKfS1_iif(
	.param .f32 _Z17_add_diag_vec_matfPfiiiPKfS1_iif_param_0,
	.param .u64 .ptr .align 1 _Z17_add_diag_vec_matfPfiiiPKfS1_iif_param_1,
	.param .u32 _Z17_add_diag_vec_matfPfiiiPKfS1_iif_param_2,
	.param .u32 _Z17_add_diag_vec_matfPfiiiPKfS1_iif_param_3,
	.param .u32 _Z17_add_diag_vec_matfPfiiiPKfS1_iif_param_4,
	.param .u64 .ptr .align 1 _Z17_add_diag_vec_matfPfiiiPKfS1_iif_param_5,
	.param .u64 .ptr .align 1 _Z17_add_diag_vec_matfPfiiiPKfS1_iif_param_6,
	.param .u32 _Z17_add_diag_vec_matfPfiiiPKfS1_iif_param_7,
	.param .u32 _Z17_add_diag_vec_matfPfiiiPKfS1_iif_param_8,
	.param .f32 _Z17_add_diag_vec_matfPfiiiPKfS1_iif_param_9
)
{
	.reg .pred 	%p<4>;
	.reg .b32 	%r<19>;
	.reg .b32 	%f<9>;
	.reg .b64 	%rd<13>;

	ld.param.f32 	%f1, [_Z17_add_diag_vec_matfPfiiiPKfS1_iif_param_0];
	ld.param.u64 	%rd1, [_Z17_add_diag_vec_matfPfiiiPKfS1_iif_param_1];
	ld.param.u32 	%r4, [_Z17_add_diag_vec_matfPfiiiPKfS1_iif_param_2];
	ld.param.u32 	%r5, [_Z17_add_diag_vec_matfPfiiiPKfS1_iif_param_3];
	ld.param.u32 	%r7, [_Z17_add_diag_vec_matfPfiiiPKfS1_iif_param_4];
	ld.param.u64 	%rd2, [_Z17_add_diag_vec_matfPfiiiPKfS1_iif_param_5];
	ld.param.u64 	%rd3, [_Z17_add_diag_vec_matfPfiiiPKfS1_iif_param_6];
	ld.param.u32 	%r8, [_Z17_add_diag_vec_matfPfiiiPKfS1_iif_param_7];
	ld.param.u32 	%r9, [_Z17_add_diag_vec_matfPfiiiPKfS1_iif_param_8];
	ld.param.f32 	%f2, [_Z17_add_diag_vec_matfPfiiiPKfS1_iif_param_9];
	mov.u32 	%r10, %ctaid.x;
	mov.u32 	%r11, %ntid.x;
	mov.u32 	%r12, %tid.x;
	mad.lo.s32 	%r13, %r10, %r11, %r12;
	mov.u32 	%r14, %ctaid.y;
	mov.u32 	%r15, %ntid.y;
	mov.u32 	%r16, %tid.y;
	mad.lo.s32 	%r17, %r14, %r15, %r16;
	mad.lo.s32 	%r2, %r4, %r17, %r13;
	mul.lo.s32 	%r18, %r8, %r17;
	mad.lo.s32 	%r3, %r9, %r13, %r18;
	setp.ge.s32 	%p1, %r13, %r7;
	setp.ge.s32 	%p2, %r17, %r5;
	or.pred  	%p3, %p1, %p2;
	@%p3 bra 	$L__BB2_2;
	cvta.to.global.u64 	%rd4, %rd2;
	cvta.to.global.u64 	%rd5, %rd3;
	cvta.to.global.u64 	%rd6, %rd1;
	mul.wide.u32 	%rd7, %r17, 4;
	add.s64 	%rd8, %rd4, %rd7;
	ld.global.f32 	%f3, [%rd8];
	mul.f32 	%f4, %f1, %f3;
	mul.wide.s32 	%rd9, %r3, 4;
	add.s64 	%rd10, %rd5, %rd9;
	ld.global.f32 	%f5, [%rd10];
	mul.wide.s32 	%rd11, %r2, 4;
	add.s64 	%rd12, %rd6, %rd11;
	ld.global.f32 	%f6, [%rd12];
	mul.f32 	%f7, %f2, %f6;
	fma.rn.f32 	%f8, %f4, %f5, %f7;
	st.global.f32 	[%rd12], %f8;
$L__BB2_2:
	ret;

}


// ===== COMPILED SASS (sm_100) =====

	.target	sm_100

	.elftype	@"ET_EXEC"


//--------------------- .note.nv.tkinfo           --------------------------
	.section	.note.nv.tkinfo,"",@"SHT_NOTE"
	.sectionflags	@"SHF_NOTE_NV_TKINFO"
	.tkinfo
        /*0018*/ 	.word	0x00000002
        /*0030*/ 	.string	""
        /*0030*/ 	.string	"ptxas"
        /*0030*/ 	.string	"Cuda compilation tools, release 13.0, V13.0.88"
        /*0030*/ 	.string	"Build cuda_13.0.r13.0/compiler.36424714_0"
        /*0030*/ 	.string	"-arch sm_100 -m 64 "



//--------------------- .note.nv.cuinfo           --------------------------
	.section	.note.nv.cuinfo,"",@"SHT_NOTE"
	.sectionflags	@"SHF_NOTE_NV_CUINFO"
        /*0018*/ 	.short	0x0002
        /*001a*/ 	.short	0x0064
        /*001c*/ 	.short	0x0082
	.zero		2


//--------------------- .nv.info                  --------------------------
	.section	.nv.info,"",@"SHT_CUDA_INFO"
	.align	4


	//----- nvinfo : EIATTR_REGCOUNT
	.align		4
        /*0000*/ 	.byte	0x04, 0x2f
        /*0002*/ 	.short	(.L_1 - .L_0)
	.align		4
.L_0:
        /*0004*/ 	.word	index@(_Z13_copy_low_uppPfii)
        /*0008*/ 	.word	0x0000000a


	//----- nvinfo : EIATTR_FRAME_SIZE
	.align		4
.L_1:
        /*000c*/ 	.byte	0x04, 0x11
        /*000e*/ 	.short	(.L_3 - .L_2)
	.align		4
.L_2:
        /*0010*/ 	.word	index@(_Z13_copy_low_uppPfii)
        /*0014*/ 	.word	0x00000000


	//----- nvinfo : EIATTR_REGCOUNT
	.align		4
.L_3:
        /*0018*/ 	.byte	0x04, 0x2f
        /*001a*/ 	.short	(.L_5 - .L_4)
	.align		4
.L_4:
        /*001c*/ 	.word	index@(_Z13_copy_upp_lowPfii)
        /*0020*/ 	.word	0x0000000a


	//----- nvinfo : EIATTR_FRAME_SIZE
	.align		4
.L_5:
        /*0024*/ 	.byte	0x04, 0x11
        /*0026*/ 	.short	(.L_7 - .L_6)
	.align		4
.L_6:
        /*0028*/ 	.word	index@(_Z13_copy_upp_lowPfii)
        /*002c*/ 	.word	0x00000000


	//----- nvinfo : EIATTR_REGCOUNT
	.align		4
.L_7:
        /*0030*/ 	.byte	0x04, 0x2f
        /*0032*/ 	.short	(.L_9 - .L_8)
	.align		4
.L_8:
        /*0034*/ 	.word	index@(_Z17_add_diag_vec_matfPfiiiPKfS1_iif)
        /*0038*/ 	.word	0x00000010


	//----- nvinfo : EIATTR_FRAME_SIZE
	.align		4
.L_9:
        /*003c*/ 	.byte	0x04, 0x11
        /*003e*/ 	.short	(.L_11 - .L_10)
	.align		4
.L_10:
        /*0040*/ 	.word	index@(_Z17_add_diag_vec_matfPfiiiPKfS1_iif)
        /*0044*/ 	.word	0x00000000


	//----- nvinfo : EIATTR_MIN_STACK_SIZE
	.align		4
.L_11:
        /*0048*/ 	.byte	0x04, 0x12
        /*004a*/ 	.short	(.L_13 - .L_12)
	.align		4
.L_12:
        /*004c*/ 	.word	index@(_Z17_add_diag_vec_matfPfiiiPKfS1_iif)
        /*0050*/ 	.word	0x00000000


	//----- nvinfo : EIATTR_MIN_STACK_SIZE
	.align		4
.L_13:
        /*0054*/ 	.byte	0x04, 0x12
        /*0056*/ 	.short	(.L_15 - .L_14)
	.align		4
.L_14:
        /*0058*/ 	.word	index@(_Z13_copy_upp_lowPfii)
        /*005c*/ 	.word	0x00000000


	//----- nvinfo : EIATTR_MIN_STACK_SIZE
	.align		4
.L_15:
        /*0060*/ 	.byte	0x04, 0x12
        /*0062*/ 	.short	(.L_17 - .L_16)
	.align		4
.L_16:
        /*0064*/ 	.word	index@(_Z13_copy_low_uppPfii)
        /*0068*/ 	.word	0x00000000
.L_17:


//--------------------- .nv.compat                --------------------------
	.section	.nv.compat,"",@"SHT_CUDA_COMPAT_INFO"
	.align	4
        /*0000*/ 	.byte	0x02, 0x09, 0x00, 0x00, 0x02, 0x02, 0x01, 0x00, 0x02, 0x05, 0x05, 0x00, 0x03, 0x07, 0x01, 0x01
        /*0010*/ 	.byte	0x02, 0x03, 0x00, 0x00, 0x02, 0x06, 0x01, 0x00, 0x04, 0x0b, 0x08, 0x00, 0x09, 0x00, 0x00, 0x00
        /*0020*/ 	.byte	0x00, 0x00, 0x00, 0x00


//--------------------- .nv.info._Z17_add_diag_vec_matfPfiiiPKfS1_iif --------------------------
	.section	.nv.info._Z17_add_diag_vec_matfPfiiiPKfS1_iif,"",@"SHT_CUDA_INFO"
	.sectionflags	@""
	.align	4


	//----- nvinfo : EIATTR_CUDA_API_VERSION
	.align		4
        /*0000*/ 	.byte	0x04, 0x37
        /*0002*/ 	.short	(.L_19 - .L_18)
.L_18:
        /*0004*/ 	.word	0x00000082


	//----- nvinfo : EIATTR_KPARAM_INFO
	.align		4
.L_19:
        /*0008*/ 	.byte	0x04, 0x17
        /*000a*/ 	.short	(.L_21 - .L_20)
.L_20:
        /*000c*/ 	.word	0x00000000
        /*0010*/ 	.short	0x0009
        /*0012*/ 	.short	0x0038
        /*0014*/ 	.byte	0x00, 0xf0, 0x11, 0x00


	//----- nvinfo : EIATTR_KPARAM_INFO
	.align		4
.L_21:
        /*0018*/ 	.byte	0x04, 0x17
        /*001a*/ 	.short	(.L_23 - .L_22)
.L_22:
        /*001c*/ 	.word	0x00000000
        /*0020*/ 	.short	0x0008
        /*0022*/ 	.short	0x0034
        /*0024*/ 	.byte	0x00, 0xf0, 0x11, 0x00


	//----- nvinfo : EIATTR_KPARAM_INFO
	.align		4
.L_23:
        /*0028*/ 	.byte	0x04, 0x17
        /*002a*/ 	.short	(.L_25 - .L_24)
.L_24:
        /*002c*/ 	.word	0x00000000
        /*0030*/ 	.short	0x0007
        /*0032*/ 	.short	0x0030
        /*0034*/ 	.byte	0x00, 0xf0, 0x11, 0x00


	//----- nvinfo : EIATTR_KPARAM_INFO
	.align		4
.L_25:
        /*0038*/ 	.byte	0x04, 0x17
        /*003a*/ 	.short	(.L_27 - .L_26)
.L_26:
        /*003c*/ 	.word	0x00000000
        /*0040*/ 	.short	0x0006
        /*0042*/ 	.short	0x0028
        /*0044*/ 	.byte	0x00, 0xf5, 0x21, 0x00


	//----- nvinfo : EIATTR_KPARAM_INFO
	.align		4
.L_27:
        /*0048*/ 	.byte	0x04, 0x17
        /*004a*/ 	.short	(.L_29 - .L_28)
.L_28:
        /*004c*/ 	.word	0x00000000
        /*0050*/ 	.short	0x0005
        /*0052*/ 	.short	0x0020
        /*0054*/ 	.byte	0x00, 0xf5, 0x21, 0x00


	//----- nvinfo : EIATTR_KPARAM_INFO
	.align		4
.L_29:
        /*0058*/ 	.byte	0x04, 0x17
        /*005a*/ 	.short	(.L_31 - .L_30)
.L_30:
        /*005c*/ 	.word	0x00000000
        /*0060*/ 	.short	0x0004
        /*0062*/ 	.short	0x0018
        /*0064*/ 	.byte	0x00, 0xf0, 0x11, 0x00


	//----- nvinfo : EIATTR_KPARAM_INFO
	.align		4
.L_31:
        /*0068*/ 	.byte	0x04, 0x17
        /*006a*/ 	.short	(.L_33 - .L_32)
.L_32:
        /*006c*/ 	.word	0x00000000
        /*0070*/ 	.short	0x0003
        /*0072*/ 	.short	0x0014
        /*0074*/ 	.byte	0x00, 0xf0, 0x11, 0x00


	//----- nvinfo : EIATTR_KPARAM_INFO
	.align		4
.L_33:
        /*0078*/ 	.byte	0x04, 0x17
        /*007a*/ 	.short	(.L_35 - .L_34)
.L_34:
        /*007c*/ 	.word	0x00000000
        /*0080*/ 	.short	0x0002
        /*0082*/ 	.short	0x0010
        /*0084*/ 	.byte	0x00, 0xf0, 0x11, 0x00


	//----- nvinfo : EIATTR_KPARAM_INFO
	.align		4
.L_35:
        /*0088*/ 	.byte	0x04, 0x17
        /*008a*/ 	.short	(.L_37 - .L_36)
.L_36:
        /*008c*/ 	.word	0x00000000
        /*0090*/ 	.short	0x0001
        /*0092*/ 	.short	0x0008
        /*0094*/ 	.byte	0x00, 0xf5, 0x21, 0x00


	//----- nvinfo : EIATTR_KPARAM_INFO
	.align		4
.L_37:
        /*0098*/ 	.byte	0x04, 0x17
        /*009a*/ 	.short	(.L_39 - .L_38)
.L_38:
        /*009c*/ 	.word	0x00000000
        /*00a0*/ 	.short	0x0000
        /*00a2*/ 	.short	0x0000
        /*00a4*/ 	.byte	0x00, 0xf0, 0x11, 0x00


	//----- nvinfo : EIATTR_SPARSE_MMA_MASK
	.align		4
.L_39:
        /*00a8*/ 	.byte	0x03, 0x50
        /*00aa*/ 	.short	0x0000


	//----- nvinfo : EIATTR_MAXREG_COUNT
	.align		4
        /*00ac*/ 	.byte	0x03, 0x1b
        /*00ae*/ 	.short	0x00ff


	//----- nvinfo : EIATTR_MERCURY_ISA_VERSION
	.align		4
        /*00b0*/ 	.byte	0x03, 0x5f
        /*00b2*/ 	.short	0x0101


	//----- nvinfo : EIATTR_VRC_CTA_INIT_COUNT
	.align		4
        /*00b4*/ 	.byte	0x02, 0x4a
	.zero		1
	.zero		1


	//----- nvinfo : EIATTR_EXIT_INSTR_OFFSETS
	.align		4
        /*00b8*/ 	.byte	0x04, 0x1c
        /*00ba*/ 	.short	(.L_41 - .L_40)


	//   ....[0]....
.L_40:
        /*00bc*/ 	.word	0x00000110


	//   ....[1]....
        /*00c0*/ 	.word	0x00000220


	//----- nvinfo : EIATTR_CBANK_PARAM_SIZE
	.align		4
.L_41:
        /*00c4*/ 	.byte	0x03, 0x19
        /*00c6*/ 	.short	0x003c


	//----- nvinfo : EIATTR_PARAM_CBANK
	.align		4
        /*00c8*/ 	.byte	0x04, 0x0a
        /*00ca*/ 	.short	(.L_43 - .L_42)
	.align		4
.L_42:
        /*00cc*/ 	.word	index@(.nv.constant0._Z17_add_diag_vec_matfPfiiiPKfS1_iif)
        /*00d0*/ 	.short	0x0380
        /*00d2*/ 	.short	0x003c


	//----- nvinfo : EIATTR_SW_WAR
	.align		4
.L_43:
        /*00d4*/ 	.byte	0x04, 0x36
        /*00d6*/ 	.short	(.L_45 - .L_44)
.L_44:
        /*00d8*/ 	.word	0x00000008
.L_45:


//--------------------- .nv.info._Z13_copy_upp_lowPfii --------------------------
	.section	.nv.info._Z13_copy_upp_lowPfii,"",@"SHT_CUDA_INFO"
	.sectionflags	@""
	.align	4


	//----- nvinfo : EIATTR_CUDA_API_VERSION
	.align		4
        /*0000*/ 	.byte	0x04, 0x37
        /*0002*/ 	.short	(.L_47 - .L_46)
.L_46:
        /*0004*/ 	.word	0x00000082


	//----- nvinfo : EIATTR_KPARAM_INFO
	.align		4
.L_47:
        /*0008*/ 	.byte	0x04, 0x17
        /*000a*/ 	.short	(.L_49 - .L_48)
.L_48:
        /*000c*/ 	.word	0x00000000
        /*0010*/ 	.short	0x0002
        /*0012*/ 	.short	0x000c
        /*0014*/ 	.byte	0x00, 0xf0, 0x11, 0x00


	//----- nvinfo : EIATTR_KPARAM_INFO
	.align		4
.L_49:
        /*0018*/ 	.byte	0x04, 0x17
        /*001a*/ 	.short	(.L_51 - .L_50)
.L_50:
        /*001c*/ 	.word	0x00000000
        /*0020*/ 	.short	0x0001
        /*0022*/ 	.short	0x0008
        /*0024*/ 	.byte	0x00, 0xf0, 0x11, 0x00


	//----- nvinfo : EIATTR_KPARAM_INFO
	.align		4
.L_51:
        /*0028*/ 	.byte	0x04, 0x17
        /*002a*/ 	.short	(.L_53 - .L_52)
.L_52:
        /*002c*/ 	.word	0x00000000
        /*0030*/ 	.short	0x0000
        /*0032*/ 	.short	0x0000
        /*0034*/ 	.byte	0x00, 0xf5, 0x21, 0x00


	//----- nvinfo : EIATTR_SPARSE_MMA_MASK
	.align		4
.L_53:
        /*0038*/ 	.byte	0x03, 0x50
        /*003a*/ 	.short	0x0000


	//----- nvinfo : EIATTR_MAXREG_COUNT
	.align		4
        /*003c*/ 	.byte	0x03, 0x1b
        /*003e*/ 	.short	0x00ff


	//----- nvinfo : EIATTR_MERCURY_ISA_VERSION
	.align		4
        /*0040*/ 	.byte	0x03, 0x5f
        /*0042*/ 	.short	0x0101


	//----- nvinfo : EIATTR_VRC_CTA_INIT_COUNT
	.align		4
        /*0044*/ 	.byte	0x02, 0x4a
	.zero		1
	.zero		1


	//----- nvinfo : EIATTR_EXIT_INSTR_OFFSETS
	.align		4
        /*0048*/ 	.byte	0x04, 0x1c
        /*004a*/ 	.short	(.L_55 - .L_54)


	//   ....[0]....
.L_54:
        /*004c*/ 	.word	0x000000c0


	//   ....[1]....
        /*0050*/ 	.word	0x00000160


	//----- nvinfo : EIATTR_CBANK_PARAM_SIZE
	.align		4
.L_55:
        /*0054*/ 	.byte	0x03, 0x19
        /*0056*/ 	.short	0x0010


	//----- nvinfo : EIATTR_PARAM_CBANK
	.align		4
        /*0058*/ 	.byte	0x04, 0x0a
        /*005a*/ 	.short	(.L_57 - .L_56)
	.align		4
.L_56:
        /*005c*/ 	.word	index@(.nv.constant0._Z13_copy_upp_lowPfii)
        /*0060*/ 	.short	0x0380
        /*0062*/ 	.short	0x0010


	//----- nvinfo : EIATTR_SW_WAR
	.align		4
.L_57:
        /*0064*/ 	.byte	0x04, 0x36
        /*0066*/ 	.short	(.L_59 - .L_58)
.L_58:
        /*0068*/ 	.word	0x00000008
.L_59:


//--------------------- .nv.info._Z13_copy_low_uppPfii --------------------------
	.section	.nv.info._Z13_copy_low_uppPfii,"",@"SHT_CUDA_INFO"
	.sectionflags	@""
	.align	4


	//----- nvinfo : EIATTR_CUDA_API_VERSION
	.align		4
        /*0000*/ 	.byte	0x04, 0x37
        /*0002*/ 	.short	(.L_61 - .L_60)
.L_60:
        /*0004*/ 	.word	0x00000082


	//----- nvinfo : EIATTR_KPARAM_INFO
	.align		4
.L_61:
        /*0008*/ 	.byte	0x04, 0x17
        /*000a*/ 	.short	(.L_63 - .L_62)
.L_62:
        /*000c*/ 	.word	0x00000000
        /*0010*/ 	.short	0x0002
        /*0012*/ 	.short	0x000c
        /*0014*/ 	.byte	0x00, 0xf0, 0x11, 0x00


	//----- nvinfo : EIATTR_KPARAM_INFO
	.align		4
.L_63:
        /*0018*/ 	.byte	0x04, 0x17
        /*001a*/ 	.short	(.L_65 - .L_64)
.L_64:
        /*001c*/ 	.word	0x00000000
        /*0020*/ 	.short	0x0001
        /*0022*/ 	.short	0x0008
        /*0024*/ 	.byte	0x00, 0xf0, 0x11, 0x00


	//----- nvinfo : EIATTR_KPARAM_INFO
	.align		4
.L_65:
        /*0028*/ 	.byte	0x04, 0x17
        /*002a*/ 	.short	(.L_67 - .L_66)
.L_66:
        /*002c*/ 	.word	0x00000000
        /*0030*/ 	.short	0x0000
        /*0032*/ 	.short	0x0000
        /*0034*/ 	.byte	0x00, 0xf5, 0x21, 0x00


	//----- nvinfo : EIATTR_SPARSE_MMA_MASK
	.align		4
.L_67:
        /*0038*/ 	.byte	0x03, 0x50
        /*003a*/ 	.short	0x0000


	//----- nvinfo : EIATTR_MAXREG_COUNT
	.align		4
        /*003c*/ 	.byte	0x03, 0x1b
        /*003e*/ 	.short	0x00ff


	//----- nvinfo : EIATTR_MERCURY_ISA_VERSION
	.align		4
        /*0040*/ 	.byte	0x03, 0x5f
        /*0042*/ 	.short	0x0101


	//----- nvinfo : EIATTR_VRC_CTA_INIT_COUNT
	.align		4
        /*0044*/ 	.byte	0x02, 0x4a
	.zero		1
	.zero		1


	//----- nvinfo : EIATTR_EXIT_INSTR_OFFSETS
	.align		4
        /*0048*/ 	.byte	0x04, 0x1c
        /*004a*/ 	.short	(.L_69 - .L_68)


	//   ....[0]....
.L_68:
        /*004c*/ 	.word	0x000000c0


	//   ....[1]....
        /*0050*/ 	.word	0x00000160


	//----- nvinfo : EIATTR_CBANK_PARAM_SIZE
	.align		4
.L_69:
        /*0054*/ 	.byte	0x03, 0x19
        /*0056*/ 	.short	0x0010


	//----- nvinfo : EIATTR_PARAM_CBANK
	.align		4
        /*0058*/ 	.byte	0x04, 0x0a
        /*005a*/ 	.short	(.L_71 - .L_70)
	.align		4
.L_70:
        /*005c*/ 	.word	index@(.nv.constant0._Z13_copy_low_uppPfii)
        /*0060*/ 	.short	0x0380
        /*0062*/ 	.short	0x0010


	//----- nvinfo : EIATTR_SW_WAR
	.align		4
.L_71:
        /*0064*/ 	.byte	0x04, 0x36
        /*0066*/ 	.short	(.L_73 - .L_72)
.L_72:
        /*0068*/ 	.word	0x00000008
.L_73:


//--------------------- .nv.callgraph             --------------------------
	.section	.nv.callgraph,"",@"SHT_CUDA_CALLGRAPH"
	.align	4
	.sectionentsize	8
	.align		4
        /*0000*/ 	.word	0x00000000
	.align		4
        /*0004*/ 	.word	0xffffffff
	.align		4
        /*0008*/ 	.word	0x00000000
	.align		4
        /*000c*/ 	.word	0xfffffffe
	.align		4
        /*0010*/ 	.word	0x00000000
	.align		4
        /*0014*/ 	.word	0xfffffffd
	.align		4
        /*0018*/ 	.word	0x00000000
	.align		4
        /*001c*/ 	.word	0xfffffffc


//--------------------- .text._Z17_add_diag_vec_matfPfiiiPKfS1_iif --------------------------
	.section	.text._Z17_add_diag_vec_matfPfiiiPKfS1_iif,"ax",@progbits
	.align	128
        .global         _Z17_add_diag_vec_matfPfiiiPKfS1_iif
        .type           _Z17_add_diag_vec_matfPfiiiPKfS1_iif,@function
        .size           _Z17_add_diag_vec_matfPfiiiPKfS1_iif,(.L_x_3 - _Z17_add_diag_vec_matfPfiiiPKfS1_iif)
        .other          _Z17_add_diag_vec_matfPfiiiPKfS1_iif,@"STO_CUDA_ENTRY STV_DEFAULT"
_Z17_add_diag_vec_matfPfiiiPKfS1_iif:
.text._Z17_add_diag_vec_matfPfiiiPKfS1_iif:
[----:B------:R-:W-:Y:S01]  /*0000*/  LDC R1, c[0x0][0x37c] ;  /* 0x0000df00ff017b82 */ /* 0x000fe20000000800 */
[----:B------:R-:W0:Y:S07]  /*0010*/  S2R R2, SR_TID.Y ;  /* 0x0000000000027919 */ /* 0x000e2e0000002200 */
[----:B------:R-:W1:Y:S01]  /*0020*/  LDC R0, c[0x0][0x360] ;  /* 0x0000d800ff007b82 */ /* 0x000e620000000800 */
[----:B------:R-:W2:Y:S01]  /*0030*/  LDCU.64 UR6, c[0x0][0x390] ;  /* 0x00007200ff0677ac */ /* 0x000ea20008000a00 */
[----:B------:R-:W1:Y:S01]  /*0040*/  S2R R3, SR_TID.X ;  /* 0x0000000000037919 */ /* 0x000e620000002100 */
[----:B------:R-:W3:Y:S05]  /*0050*/  LDCU UR10, c[0x0][0x398] ;  /* 0x00007300ff0a77ac */ /* 0x000eea0008000800 */
[----:B------:R-:W0:Y:S01]  /*0060*/  S2UR UR5, SR_CTAID.Y ;  /* 0x00000000000579c3 */ /* 0x000e220000002600 */
[----:B------:R-:W4:Y:S07]  /*0070*/  LDCU.64 UR8, c[0x0][0x3b0] ;  /* 0x00007600ff0877ac */ /* 0x000f2e0008000a00 */
[----:B------:R-:W0:Y:S08]  /*0080*/  LDC R9, c[0x0][0x364] ;  /* 0x0000d900ff097b82 */ /* 0x000e300000000800 */
[----:B------:R-:W1:Y:S01]  /*0090*/  S2UR UR4, SR_CTAID.X ;  /* 0x00000000000479c3 */ /* 0x000e620000002500 */
[----:B0-----:R-:W-:-:S05]  /*00a0*/  IMAD R9, R9, UR5, R2 ;  /* 0x0000000509097c24 */ /* 0x001fca000f8e0202 */
[C---:B--2---:R-:W-:Y:S01]  /*00b0*/  ISETP.GE.AND P0, PT, R9.reuse, UR7, PT ;  /* 0x0000000709007c0c */ /* 0x044fe2000bf06270 */
[----:B-1----:R-:W-:Y:S02]  /*00c0*/  IMAD R0, R0, UR4, R3 ;  /* 0x0000000400007c24 */ /* 0x002fe4000f8e0203 */
[C---:B----4-:R-:W-:Y:S02]  /*00d0*/  IMAD R3, R9.reuse, UR8, RZ ;  /* 0x0000000809037c24 */ /* 0x050fe4000f8e02ff */
[----:B------:R-:W-:Y:S01]  /*00e0*/  IMAD R11, R9, UR6, R0 ;  /* 0x00000006090b7c24 */ /* 0x000fe2000f8e0200 */
[C---:B---3--:R-:W-:Y:S01]  /*00f0*/  ISETP.GE.OR P0, PT, R0.reuse, UR10, P0 ;  /* 0x0000000a00007c0c */ /* 0x048fe20008706670 */
[----:B------:R-:W-:-:S12]  /*0100*/  IMAD R13, R0, UR9, R3 ;  /* 0x00000009000d7c24 */ /* 0x000fd8000f8e0203 */
[----:B------:R-:W-:Y:S05]  /*0110*/  @P0 EXIT ;  /* 0x000000000000094d */ /* 0x000fea0003800000 */
[----:B------:R-:W0:Y:S01]  /*0120*/  LDC.64 R2, c[0x0][0x3a0] ;  /* 0x0000e800ff027b82 */ /* 0x000e220000000a00 */
[----:B------:R-:W1:Y:S01]  /*0130*/  LDCU.64 UR4, c[0x0][0x358] ;  /* 0x00006b00ff0477ac */ /* 0x000e620008000a00 */
[----:B------:R-:W2:Y:S06]  /*0140*/  LDCU UR6, c[0x0][0x380] ;  /* 0x00007000ff0677ac */ /* 0x000eac0008000800 */
[----:B------:R-:W3:Y:S01]  /*0150*/  LDC.64 R6, c[0x0][0x388] ;  /* 0x0000e200ff067b82 */ /* 0x000ee20000000a00 */
[----:B------:R-:W4:Y:S07]  /*0160*/  LDCU UR7, c[0x0][0x3b8] ;  /* 0x00007700ff0777ac */ /* 0x000f2e0008000800 */
[----:B------:R-:W5:Y:S01]  /*0170*/  LDC.64 R4, c[0x0][0x3a8] ;  /* 0x0000ea00ff047b82 */ /* 0x000f620000000a00 */
[----:B0-----:R-:W-:-:S06]  /*0180*/  IMAD.WIDE.U32 R2, R9, 0x4, R2 ;  /* 0x0000000409027825 */ /* 0x001fcc00078e0002 */
[----:B-1----:R-:W2:Y:S01]  /*0190*/  LDG.E R2, desc[UR4][R2.64] ;  /* 0x0000000402027981 */ /* 0x002ea2000c1e1900 */
[----:B---3--:R-:W-:-:S05]  /*01a0*/  IMAD.WIDE R6, R11, 0x4, R6 ;  /* 0x000000040b067825 */ /* 0x008fca00078e0206 */
[----:B------:R-:W4:Y:S01]  /*01b0*/  LDG.E R8, desc[UR4][R6.64] ;  /* 0x0000000406087981 */ /* 0x000f22000c1e1900 */
[----:B-----5:R-:W-:-:S06]  /*01c0*/  IMAD.WIDE R4, R13, 0x4, R4 ;  /* 0x000000040d047825 */ /* 0x020fcc00078e0204 */
[----:B------:R-:W3:Y:S01]  /*01d0*/  LDG.E R5, desc[UR4][R4.64] ;  /* 0x0000000404057981 */ /* 0x000ee2000c1e1900 */
[----:B--2---:R-:W-:Y:S01]  /*01e0*/  FMUL R0, R2, UR6 ;  /* 0x0000000602007c20 */ /* 0x004fe20008400000 */
[----:B----4-:R-:W-:-:S04]  /*01f0*/  FMUL R9, R8, UR7 ;  /* 0x0000000708097c20 */ /* 0x010fc80008400000 */
[----:B---3--:R-:W-:-:S05]  /*0200*/  FFMA R9, R0, R5, R9 ;  /* 0x0000000500097223 */ /* 0x008fca0000000009 */
[----:B------:R-:W-:Y:S01]  /*0210*/  STG.E desc[UR4][R6.64], R9 ;  /* 0x0000000906007986 */ /* 0x000fe2000c101904 */
[----:B------:R-:W-:Y:S05]  /*0220*/  EXIT ;  /* 0x000000000000794d */ /* 0x000fea0003800000 */
.L_x_0:
[----:B------:R-:W-:-:S00]  /*0230*/  BRA `(.L_x_0) ;  /* 0xfffffffc00fc7947 */ /* 0x000fc0000383ffff */
[----:B------:R-:W-:-:S00]  /*0240*/  NOP ;  /* 0x0000000000007918 */ /* 0x000fc00000000000 */
        /* <DEDUP_REMOVED lines=11> */
.L_x_3:


//--------------------- .text._Z13_copy_upp_lowPfii --------------------------
	.section	.text._Z13_copy_upp_lowPfii,"ax",@progbits
	.align	128
        .global         _Z13_copy_upp_lowPfii
        .type           _Z13_copy_upp_lowPfii,@function
        .size           _Z13_copy_upp_lowPfii,(.L_x_4 - _Z13_copy_upp_lowPfii)
        .other          _Z13_copy_upp_lowPfii,@"STO_CUDA_ENTRY STV_DEFAULT"
_Z13_copy_upp_lowPfii:
.text._Z13_copy_upp_lowPfii:
[----:B------:R-:W-:Y:S01]  /*0000*/  LDC R1, c[0x0][0x37c] ;  /* 0x0000df00ff017b82 */ /* 0x000fe20000000800 */
[----:B------:R-:W0:Y:S07]  /*0010*/  S2R R2, SR_TID.Y ;  /* 0x0000000000027919 */ /* 0x000e2e0000002200 */
[----:B------:R-:W1:Y:S01]  /*0020*/  LDC R0, c[0x0][0x360] ;  /* 0x0000d800ff007b82 */ /* 0x000e620000000800 */
[----:B------:R-:W2:Y:S01]  /*0030*/  LDCU UR6, c[0x0][0x388] ;  /* 0x00007100ff0677ac */ /* 0x000ea20008000800 */
[----:B------:R-:W1:Y:S06]  /*0040*/  S2R R3, SR_TID.X ;  /* 0x0000000000037919 */ /* 0x000e6c0000002100 */
[----:B------:R-:W0:Y:S08]  /*0050*/  S2UR UR5, SR_CTAID.Y ;  /* 0x00000000000579c3 */ /* 0x000e300000002600 */
[----:B------:R-:W0:Y:S08]  /*0060*/  LDC R7, c[0x0][0x364] ;  /* 0x0000d900ff077b82 */ /* 0x000e300000000800 */
[----:B------:R-:W1:Y:S01]  /*0070*/  S2UR UR4, SR_CTAID.X ;  /* 0x00000000000479c3 */ /* 0x000e620000002500 */
[----:B0-----:R-:W-:-:S05]  /*0080*/  IMAD R7, R7, UR5, R2 ;  /* 0x0000000507077c24 */ /* 0x001fca000f8e0202 */
[----:B--2---:R-:W-:Y:S01]  /*0090*/  ISETP.GE.AND P0, PT, R7, UR6, PT ;  /* 0x0000000607007c0c */ /* 0x004fe2000bf06270 */
[----:B-1----:R-:W-:-:S05]  /*00a0*/  IMAD R0, R0, UR4, R3 ;  /* 0x0000000400007c24 */ /* 0x002fca000f8e0203 */
[----:B------:R-:W-:-:S13]  /*00b0*/  ISETP.LE.OR P0, PT, R7, R0, P0 ;  /* 0x000000000700720c */ /* 0x000fda0000703670 */
[----:B------:R-:W-:Y:S05]  /*00c0*/  @P0 EXIT ;  /* 0x000000000000094d */ /* 0x000fea0003800000 */
[----:B------:R-:W0:Y:S01]  /*00d0*/  LDC.64 R4, c[0x0][0x380] ;  /* 0x0000e000ff047b82 */ /* 0x000e220000000a00 */
[----:B------:R-:W1:Y:S01]  /*00e0*/  LDCU UR6, c[0x0][0x38c] ;  /* 0x00007180ff0677ac */ /* 0x000e620008000800 */
[----:B------:R-:W2:Y:S01]  /*00f0*/  LDCU.64 UR4, c[0x0][0x358] ;  /* 0x00006b00ff0477ac */ /* 0x000ea20008000a00 */
[----:B-1----:R-:W-:-:S04]  /*0100*/  IMAD R3, R0, UR6, R7 ;  /* 0x0000000600037c24 */ /* 0x002fc8000f8e0207 */
[----:B0-----:R-:W-:-:S06]  /*0110*/  IMAD.WIDE R2, R3, 0x4, R4 ;  /* 0x0000000403027825 */ /* 0x001fcc00078e0204 */
[----:B--2---:R-:W2:Y:S01]  /*0120*/  LDG.E R3, desc[UR4][R2.64] ;  /* 0x0000000402037981 */ /* 0x004ea2000c1e1900 */
[----:B------:R-:W-:-:S04]  /*0130*/  IMAD R7, R7, UR6, R0 ;  /* 0x0000000607077c24 */ /* 0x000fc8000f8e0200 */
[----:B------:R-:W-:-:S05]  /*0140*/  IMAD.WIDE R4, R7, 0x4, R4 ;  /* 0x0000000407047825 */ /* 0x000fca00078e0204 */
[----:B--2---:R-:W-:Y:S01]  /*0150*/  STG.E desc[UR4][R4.64], R3 ;  /* 0x0000000304007986 */ /* 0x004fe2000c101904 */
[----:B------:R-:W-:Y:S05]  /*0160*/  EXIT ;  /* 0x000000000000794d */ /* 0x000fea0003800000 */
.L_x_1:
        /* <DEDUP_REMOVED lines=9> */
.L_x_4:


//--------------------- .text._Z13_copy_low_uppPfii --------------------------
	.section	.text._Z13_copy_low_uppPfii,"ax",@progbits
	.align	128
        .global         _Z13_copy_low_uppPfii
        .type           _Z13_copy_low_uppPfii,@function
        .size           _Z13_copy_low_uppPfii,(.L_x_5 - _Z13_copy_low_uppPfii)
        .other          _Z13_copy_low_uppPfii,@"STO_CUDA_ENTRY STV_DEFAULT"
_Z13_copy_low_uppPfii:
.text._Z13_copy_low_uppPfii:
[----:B------:R-:W-:Y:S01]  /*0000*/  LDC R1, c[0x0][0x37c] ;  /* 0x0000df00ff017b82 */ /* 0x000fe20000000800 */
[----:B------:R-:W0:Y:S07]  /*0010*/  S2R R3, SR_TID.X ;  /* 0x0000000000037919 */ /* 0x000e2e0000002100 */
[----:B------:R-:W0:Y:S01]  /*0020*/  S2UR UR4, SR_CTAID.X ;  /* 0x00000000000479c3 */ /* 0x000e220000002500 */
[----:B------:R-:W1:Y:S01]  /*0030*/  LDCU UR6, c[0x0][0x388] ;  /* 0x00007100ff0677ac */ /* 0x000e620008000800 */
[----:B------:R-:W2:Y:S06]  /*0040*/  S2R R2, SR_TID.Y ;  /* 0x0000000000027919 */ /* 0x000eac0000002200 */
[----:B------:R-:W0:Y:S08]  /*0050*/  LDC R0, c[0x0][0x360] ;  /* 0x0000d800ff007b82 */ /* 0x000e300000000800 */
[----:B------:R-:W2:Y:S08]  /*0060*/  S2UR UR5, SR_CTAID.Y ;  /* 0x00000000000579c3 */ /* 0x000eb00000002600 */
[----:B------:R-:W2:Y:S01]  /*0070*/  LDC R7, c[0x0][0x364] ;  /* 0x0000d900ff077b82 */ /* 0x000ea20000000800 */
[----:B0-----:R-:W-:-:S05]  /*0080*/  IMAD R0, R0, UR4, R3 ;  /* 0x0000000400007c24 */ /* 0x001fca000f8e0203 */
[----:B-1----:R-:W-:Y:S01]  /*0090*/  ISETP.GE.AND P0, PT, R0, UR6, PT ;  /* 0x0000000600007c0c */ /* 0x002fe2000bf06270 */
[----:B--2---:R-:W-:-:S05]  /*00a0*/  IMAD R7, R7, UR5, R2 ;  /* 0x0000000507077c24 */ /* 0x004fca000f8e0202 */
        /* <DEDUP_REMOVED lines=12> */
.L_x_2:
        /* <DEDUP_REMOVED lines=9> */
.L_x_5:


//--------------------- .nv.shared.reserved.0     --------------------------
	.section	.nv.shared.reserved.0,"aw",@nobits
	.weak		__nv_reservedSMEM_offset_0_alias
	.size		__nv_reservedSMEM_offset_0_alias, 0, 64
	.other		__nv_reservedSMEM_offset_0_alias,@"STO_CUDA_RESERVED_SHARED STV_DEFAULT"
__nv_reservedSMEM_offset_0_alias:
	.zero		0
	.zero		64


//--------------------- .nv.constant0._Z17_add_diag_vec_matfPfiiiPKfS1_iif --------------------------
	.section	.nv.constant0._Z17_add_diag_vec_matfPfiiiPKfS1_iif,"a",@progbits
	.sectionflags	@""
	.align	4
.nv.constant0._Z17_add_diag_vec_matfPfiiiPKfS1_iif:
	.zero		956


//--------------------- .nv.constant0._Z13_copy_upp_lowPfii --------------------------
	.section	.nv.constant0._Z13_copy_upp_lowPfii,"a",@progbits
	.sectionflags	@""
	.align	4
.nv.constant0._Z13_copy_upp_lowPfii:
	.zero		912


//--------------------- .nv.constant0._Z13_copy_low_uppPfii --------------------------
	.section	.nv.constant0._Z13_copy_low_uppPfii,"a",@progbits
	.sectionflags	@""
	.align	4
.nv.constant0._Z13_copy_low_uppPfii:
	.zero		912


//--------------------- SYMBOLS --------------------------

	.type		.nv.reservedSmem.offset0,@object
	.size		.nv.reservedSmem.offset0,0x4
